//
// Generated by NVIDIA NVVM Compiler
//
// Compiler Build ID: CL-36424714
// Cuda compilation tools, release 13.0, V13.0.88
// Based on NVVM 20.0.0
//

.version 9.0
.target sm_100
.address_size 64

	// .globl	_Z3ubpPfPKfS1_S1_S1_S1_S1_S1_S1_jjjjffS1_
// _ZZ3ubpPfPKfS1_S1_S1_S1_S1_S1_S1_jjjjffS1_E6sample has been demoted

.visible .entry _Z3ubpPfPKfS1_S1_S1_S1_S1_S1_S1_jjjjffS1_(
	.param .u64 .ptr .align 1 _Z3ubpPfPKfS1_S1_S1_S1_S1_S1_S1_jjjjffS1__param_0,
	.param .u64 .ptr .align 1 _Z3ubpPfPKfS1_S1_S1_S1_S1_S1_S1_jjjjffS1__param_1,
	.param .u64 .ptr .align 1 _Z3ubpPfPKfS1_S1_S1_S1_S1_S1_S1_jjjjffS1__param_2,
	.param .u64 .ptr .align 1 _Z3ubpPfPKfS1_S1_S1_S1_S1_S1_S1_jjjjffS1__param_3,
	.param .u64 .ptr .align 1 _Z3ubpPfPKfS1_S1_S1_S1_S1_S1_S1_jjjjffS1__param_4,
	.param .u64 .ptr .align 1 _Z3ubpPfPKfS1_S1_S1_S1_S1_S1_S1_jjjjffS1__param_5,
	.param .u64 .ptr .align 1 _Z3ubpPfPKfS1_S1_S1_S1_S1_S1_S1_jjjjffS1__param_6,
	.param .u64 .ptr .align 1 _Z3ubpPfPKfS1_S1_S1_S1_S1_S1_S1_jjjjffS1__param_7,
	.param .u64 .ptr .align 1 _Z3ubpPfPKfS1_S1_S1_S1_S1_S1_S1_jjjjffS1__param_8,
	.param .u32 _Z3ubpPfPKfS1_S1_S1_S1_S1_S1_S1_jjjjffS1__param_9,
	.param .u32 _Z3ubpPfPKfS1_S1_S1_S1_S1_S1_S1_jjjjffS1__param_10,
	.param .u32 _Z3ubpPfPKfS1_S1_S1_S1_S1_S1_S1_jjjjffS1__param_11,
	.param .u32 _Z3ubpPfPKfS1_S1_S1_S1_S1_S1_S1_jjjjffS1__param_12,
	.param .f32 _Z3ubpPfPKfS1_S1_S1_S1_S1_S1_S1_jjjjffS1__param_13,
	.param .f32 _Z3ubpPfPKfS1_S1_S1_S1_S1_S1_S1_jjjjffS1__param_14,
	.param .u64 .ptr .align 1 _Z3ubpPfPKfS1_S1_S1_S1_S1_S1_S1_jjjjffS1__param_15
)
{
	.reg .pred 	%p<5>;
	.reg .b32 	%r<30>;
	.reg .b32 	%f<33>;
	.reg .b64 	%rd<39>;
	// demoted variable
	.shared .align 4 .b8 _ZZ3ubpPfPKfS1_S1_S1_S1_S1_S1_S1_jjjjffS1_E6sample[2048];
	ld.param.u64 	%rd2, [_Z3ubpPfPKfS1_S1_S1_S1_S1_S1_S1_jjjjffS1__param_1];
	ld.param.u64 	%rd3, [_Z3ubpPfPKfS1_S1_S1_S1_S1_S1_S1_jjjjffS1__param_2];
	ld.param.u64 	%rd4, [_Z3ubpPfPKfS1_S1_S1_S1_S1_S1_S1_jjjjffS1__param_3];
	ld.param.u64 	%rd5, [_Z3ubpPfPKfS1_S1_S1_S1_S1_S1_S1_jjjjffS1__param_4];
	ld.param.u64 	%rd6, [_Z3ubpPfPKfS1_S1_S1_S1_S1_S1_S1_jjjjffS1__param_5];
	ld.param.u64 	%rd7, [_Z3ubpPfPKfS1_S1_S1_S1_S1_S1_S1_jjjjffS1__param_6];
	ld.param.u64 	%rd8, [_Z3ubpPfPKfS1_S1_S1_S1_S1_S1_S1_jjjjffS1__param_7];
	ld.param.u64 	%rd9, [_Z3ubpPfPKfS1_S1_S1_S1_S1_S1_S1_jjjjffS1__param_8];
	ld.param.u32 	%r7, [_Z3ubpPfPKfS1_S1_S1_S1_S1_S1_S1_jjjjffS1__param_9];
	ld.param.u32 	%r8, [_Z3ubpPfPKfS1_S1_S1_S1_S1_S1_S1_jjjjffS1__param_10];
	ld.param.u32 	%r9, [_Z3ubpPfPKfS1_S1_S1_S1_S1_S1_S1_jjjjffS1__param_12];
	ld.param.f32 	%f1, [_Z3ubpPfPKfS1_S1_S1_S1_S1_S1_S1_jjjjffS1__param_13];
	ld.param.f32 	%f2, [_Z3ubpPfPKfS1_S1_S1_S1_S1_S1_S1_jjjjffS1__param_14];
	ld.param.u64 	%rd10, [_Z3ubpPfPKfS1_S1_S1_S1_S1_S1_S1_jjjjffS1__param_15];
	cvta.to.global.u64 	%rd11, %rd10;
	cvta.to.global.u64 	%rd12, %rd9;
	cvta.to.global.u64 	%rd13, %rd8;
	cvta.to.global.u64 	%rd14, %rd7;
	cvta.to.global.u64 	%rd15, %rd6;
	cvta.to.global.u64 	%rd16, %rd5;
	cvta.to.global.u64 	%rd17, %rd4;
	cvta.to.global.u64 	%rd18, %rd3;
	cvta.to.global.u64 	%rd19, %rd2;
	mov.u32 	%r10, %ctaid.x;
	add.s32 	%r11, %r7, -1;
	and.b32  	%r12, %r11, %r10;
	shr.u32 	%r13, %r10, %r8;
	mov.u32 	%r29, %ntid.x;
	mov.u32 	%r2, %tid.x;
	mad.lo.s32 	%r14, %r13, %r29, %r2;
	mov.u32 	%r15, %ctaid.y;
	mov.u32 	%r16, %ctaid.z;
	mov.u32 	%r17, %nctaid.y;
	mad.lo.s32 	%r18, %r17, %r16, %r15;
	mad.lo.s32 	%r3, %r18, %r7, %r12;
	mul.wide.u32 	%rd20, %r12, 4;
	add.s64 	%rd21, %rd19, %rd20;
	ld.global.f32 	%f3, [%rd21];
	mul.wide.u32 	%rd22, %r15, 4;
	add.s64 	%rd23, %rd18, %rd22;
	ld.global.f32 	%f4, [%rd23];
	mul.wide.u32 	%rd24, %r16, 4;
	add.s64 	%rd25, %rd17, %rd24;
	ld.global.f32 	%f5, [%rd25];
	mul.wide.s32 	%rd26, %r14, 4;
	add.s64 	%rd27, %rd16, %rd26;
	ld.global.f32 	%f6, [%rd27];
	add.s64 	%rd28, %rd15, %rd26;
	ld.global.f32 	%f7, [%rd28];
	add.s64 	%rd29, %rd14, %rd26;
	ld.global.f32 	%f8, [%rd29];
	mul.wide.u32 	%rd30, %r13, 4;
	add.s64 	%rd31, %rd13, %rd30;
	ld.global.f32 	%f9, [%rd31];
	add.s64 	%rd32, %rd12, %rd30;
	ld.global.f32 	%f10, [%rd32];
	sub.f32 	%f11, %f3, %f6;
	sub.f32 	%f12, %f4, %f7;
	mul.f32 	%f13, %f12, %f12;
	fma.rn.f32 	%f14, %f11, %f11, %f13;
	sub.f32 	%f15, %f5, %f8;
	fma.rn.f32 	%f16, %f15, %f15, %f14;
	sqrt.rn.f32 	%f17, %f16;
	sub.f32 	%f18, %f3, %f9;
	sub.f32 	%f19, %f4, %f10;
	mul.f32 	%f20, %f19, %f19;
	fma.rn.f32 	%f21, %f18, %f18, %f20;
	sqrt.rn.f32 	%f22, %f21;
	add.f32 	%f23, %f17, %f22;
	mul.f32 	%f24, %f2, %f23;
	cvt.rni.f32.f32 	%f25, %f24;
	sub.f32 	%f26, %f25, %f1;
	cvt.rmi.s32.f32 	%r19, %f26;
	max.s32 	%r20, %r19, 0;
	add.s32 	%r21, %r9, -1;
	min.u32 	%r22, %r20, %r21;
	mad.lo.s32 	%r23, %r9, %r13, %r22;
	mad.lo.s32 	%r24, %r23, %r29, %r2;
	mul.wide.s32 	%rd33, %r24, 4;
	add.s64 	%rd34, %rd11, %rd33;
	ld.global.f32 	%f27, [%rd34];
	shl.b32 	%r25, %r2, 2;
	mov.u32 	%r26, _ZZ3ubpPfPKfS1_S1_S1_S1_S1_S1_S1_jjjjffS1_E6sample;
	add.s32 	%r4, %r26, %r25;
	st.shared.f32 	[%r4], %f27;
	bar.sync 	0;
	setp.lt.u32 	%p1, %r29, 2;
	@%p1 bra 	$L__BB0_4;
$L__BB0_1:
	shr.u32 	%r6, %r29, 1;
	setp.ge.u32 	%p2, %r2, %r6;
	@%p2 bra 	$L__BB0_3;
	shl.b32 	%r27, %r6, 2;
	add.s32 	%r28, %r4, %r27;
	ld.shared.f32 	%f28, [%r28];
	ld.shared.f32 	%f29, [%r4];
	add.f32 	%f30, %f28, %f29;
	st.shared.f32 	[%r4], %f30;
$L__BB0_3:
	bar.sync 	0;
	setp.gt.u32 	%p3, %r29, 3;
	mov.u32 	%r29, %r6;
	@%p3 bra 	$L__BB0_1;
$L__BB0_4:
	setp.ne.s32 	%p4, %r2, 0;
	@%p4 bra 	$L__BB0_6;
	ld.param.u64 	%rd38, [_Z3ubpPfPKfS1_S1_S1_S1_S1_S1_S1_jjjjffS1__param_0];
	cvta.to.global.u64 	%rd35, %rd38;
	mul.wide.s32 	%rd36, %r3, 4;
	add.s64 	%rd37, %rd35, %rd36;
	ld.shared.f32 	%f31, [_ZZ3ubpPfPKfS1_S1_S1_S1_S1_S1_S1_jjjjffS1_E6sample];
	atom.global.add.f32 	%f32, [%rd37], %f31;
$L__BB0_6:
	ret;

}


// ===== COMPILED SASS (sm_100) =====

	.target	sm_100

	.elftype	@"ET_EXEC"


//--------------------- .note.nv.tkinfo           --------------------------
	.section	.note.nv.tkinfo,"",@"SHT_NOTE"
	.sectionflags	@"SHF_NOTE_NV_TKINFO"
	.tkinfo
        /*0018*/ 	.word	0x00000002
        /*0030*/ 	.string	""
        /*0030*/ 	.string	"ptxas"
        /*0030*/ 	.string	"Cuda compilation tools, release 13.0, V13.0.88"
        /*0030*/ 	.string	"Build cuda_13.0.r13.0/compiler.36424714_0"
        /*0030*/ 	.string	"-arch sm_100 -m 64 "



//--------------------- .note.nv.cuinfo           --------------------------
	.section	.note.nv.cuinfo,"",@"SHT_NOTE"
	.sectionflags	@"SHF_NOTE_NV_CUINFO"
        /*0018*/ 	.short	0x0002
        /*001a*/ 	.short	0x0064
        /*001c*/ 	.short	0x0082
	.zero		2


//--------------------- .nv.info                  --------------------------
	.section	.nv.info,"",@"SHT_CUDA_INFO"
	.align	4


	//----- nvinfo : EIATTR_REGCOUNT
	.align		4
        /*0000*/ 	.byte	0x04, 0x2f
        /*0002*/ 	.short	(.L_1 - .L_0)
	.align		4
.L_0:
        /*0004*/ 	.word	index@(_Z3ubpPfPKfS1_S1_S1_S1_S1_S1_S1_jjjjffS1_)
        /*0008*/ 	.word	0x0000001a


	//----- nvinfo : EIATTR_FRAME_SIZE
	.align		4
.L_1:
        /*000c*/ 	.byte	0x04, 0x11
        /*000e*/ 	.short	(.L_3 - .L_2)
	.align		4
.L_2:
        /*0010*/ 	.word	index@($__internal_0_$__cuda_sm20_sqrt_rn_f32_slowpath)
        /*0014*/ 	.word	0x00000000


	//----- nvinfo : EIATTR_FRAME_SIZE
	.align		4
.L_3:
        /*0018*/ 	.byte	0x04, 0x11
        /*001a*/ 	.short	(.L_5 - .L_4)
	.align		4
.L_4:
        /*001c*/ 	.word	index@(_Z3ubpPfPKfS1_S1_S1_S1_S1_S1_S1_jjjjffS1_)
        /*0020*/ 	.word	0x00000000


	//----- nvinfo : EIATTR_MIN_STACK_SIZE
	.align		4
.L_5:
        /*0024*/ 	.byte	0x04, 0x12
        /*0026*/ 	.short	(.L_7 - .L_6)
	.align		4
.L_6:
        /*0028*/ 	.word	index@(_Z3ubpPfPKfS1_S1_S1_S1_S1_S1_S1_jjjjffS1_)
        /*002c*/ 	.word	0x00000000
.L_7:


//--------------------- .nv.compat                --------------------------
	.section	.nv.compat,"",@"SHT_CUDA_COMPAT_INFO"
	.align	4
        /*0000*/ 	.byte	0x02, 0x09, 0x00, 0x00, 0x02, 0x02, 0x01, 0x00, 0x02, 0x05, 0x05, 0x00, 0x03, 0x07, 0x01, 0x01
        /*0010*/ 	.byte	0x02, 0x03, 0x00, 0x00, 0x02, 0x06, 0x01, 0x00, 0x04, 0x0b, 0x08, 0x00, 0x01, 0x00, 0x00, 0x00
        /*0020*/ 	.byte	0x00, 0x00, 0x00, 0x00


//--------------------- .nv.info._Z3ubpPfPKfS1_S1_S1_S1_S1_S1_S1_jjjjffS1_ --------------------------
	.section	.nv.info._Z3ubpPfPKfS1_S1_S1_S1_S1_S1_S1_jjjjffS1_,"",@"SHT_CUDA_INFO"
	.sectionflags	@""
	.align	4


	//----- nvinfo : EIATTR_CUDA_API_VERSION
	.align		4
        /*0000*/ 	.byte	0x04, 0x37
        /*0002*/ 	.short	(.L_9 - .L_8)
.L_8:
        /*0004*/ 	.word	0x00000082


	//----- nvinfo : EIATTR_KPARAM_INFO
	.align		4
.L_9:
        /*0008*/ 	.byte	0x04, 0x17
        /*000a*/ 	.short	(.L_11 - .L_10)
.L_10:
        /*000c*/ 	.word	0x00000000
        /*0010*/ 	.short	0x000f
        /*0012*/ 	.short	0x0060
        /*0014*/ 	.byte	0x00, 0xf5, 0x21, 0x00


	//----- nvinfo : EIATTR_KPARAM_INFO
	.align		4
.L_11:
        /*0018*/ 	.byte	0x04, 0x17
        /*001a*/ 	.short	(.L_13 - .L_12)
.L_12:
        /*001c*/ 	.word	0x00000000
        /*0020*/ 	.short	0x000e
        /*0022*/ 	.short	0x005c
        /*0024*/ 	.byte	0x00, 0xf0, 0x11, 0x00


	//----- nvinfo : EIATTR_KPARAM_INFO
	.align		4
.L_13:
        /*0028*/ 	.byte	0x04, 0x17
        /*002a*/ 	.short	(.L_15 - .L_14)
.L_14:
        /*002c*/ 	.word	0x00000000
        /*0030*/ 	.short	0x000d
        /*0032*/ 	.short	0x0058
        /*0034*/ 	.byte	0x00, 0xf0, 0x11, 0x00


	//----- nvinfo : EIATTR_KPARAM_INFO
	.align		4
.L_15:
        /*0038*/ 	.byte	0x04, 0x17
        /*003a*/ 	.short	(.L_17 - .L_16)
.L_16:
        /*003c*/ 	.word	0x00000000
        /*0040*/ 	.short	0x000c
        /*0042*/ 	.short	0x0054
        /*0044*/ 	.byte	0x00, 0xf0, 0x11, 0x00


	//----- nvinfo : EIATTR_KPARAM_INFO
	.align		4
.L_17:
        /*0048*/ 	.byte	0x04, 0x17
        /*004a*/ 	.short	(.L_19 - .L_18)
.L_18:
        /*004c*/ 	.word	0x00000000
        /*0050*/ 	.short	0x000b
        /*0052*/ 	.short	0x0050
        /*0054*/ 	.byte	0x00, 0xf0, 0x11, 0x00


	//----- nvinfo : EIATTR_KPARAM_INFO
	.align		4
.L_19:
        /*0058*/ 	.byte	0x04, 0x17
        /*005a*/ 	.short	(.L_21 - .L_20)
.L_20:
        /*005c*/ 	.word	0x00000000
        /*0060*/ 	.short	0x000a
        /*0062*/ 	.short	0x004c
        /*0064*/ 	.byte	0x00, 0xf0, 0x11, 0x00


	//----- nvinfo : EIATTR_KPARAM_INFO
	.align		4
.L_21:
        /*0068*/ 	.byte	0x04, 0x17
        /*006a*/ 	.short	(.L_23 - .L_22)
.L_22:
        /*006c*/ 	.word	0x00000000
        /*0070*/ 	.short	0x0009
        /*0072*/ 	.short	0x0048
        /*0074*/ 	.byte	0x00, 0xf0, 0x11, 0x00


	//----- nvinfo : EIATTR_KPARAM_INFO
	.align		4
.L_23:
        /*0078*/ 	.byte	0x04, 0x17
        /*007a*/ 	.short	(.L_25 - .L_24)
.L_24:
        /*007c*/ 	.word	0x00000000
        /*0080*/ 	.short	0x0008
        /*0082*/ 	.short	0x0040
        /*0084*/ 	.byte	0x00, 0xf5, 0x21, 0x00


	//----- nvinfo : EIATTR_KPARAM_INFO
	.align		4
.L_25:
        /*0088*/ 	.byte	0x04, 0x17
        /*008a*/ 	.short	(.L_27 - .L_26)
.L_26:
        /*008c*/ 	.word	0x00000000
        /*0090*/ 	.short	0x0007
        /*0092*/ 	.short	0x0038
        /*0094*/ 	.byte	0x00, 0xf5, 0x21, 0x00


	//----- nvinfo : EIATTR_KPARAM_INFO
	.align		4
.L_27:
        /*0098*/ 	.byte	0x04, 0x17
        /*009a*/ 	.short	(.L_29 - .L_28)
.L_28:
        /*009c*/ 	.word	0x00000000
        /*00a0*/ 	.short	0x0006
        /*00a2*/ 	.short	0x0030
        /*00a4*/ 	.byte	0x00, 0xf5, 0x21, 0x00


	//----- nvinfo : EIATTR_KPARAM_INFO
	.align		4
.L_29:
        /*00a8*/ 	.byte	0x04, 0x17
        /*00aa*/ 	.short	(.L_31 - .L_30)
.L_30:
        /*00ac*/ 	.word	0x00000000
        /*00b0*/ 	.short	0x0005
        /*00b2*/ 	.short	0x0028
        /*00b4*/ 	.byte	0x00, 0xf5, 0x21, 0x00


	//----- nvinfo : EIATTR_KPARAM_INFO
	.align		4
.L_31:
        /*00b8*/ 	.byte	0x04, 0x17
        /*00ba*/ 	.short	(.L_33 - .L_32)
.L_32:
        /*00bc*/ 	.word	0x00000000
        /*00c0*/ 	.short	0x0004
        /*00c2*/ 	.short	0x0020
        /*00c4*/ 	.byte	0x00, 0xf5, 0x21, 0x00


	//----- nvinfo : EIATTR_KPARAM_INFO
	.align		4
.L_33:
        /*00c8*/ 	.byte	0x04, 0x17
        /*00ca*/ 	.short	(.L_35 - .L_34)
.L_34:
        /*00cc*/ 	.word	0x00000000
        /*00d0*/ 	.short	0x0003
        /*00d2*/ 	.short	0x0018
        /*00d4*/ 	.byte	0x00, 0xf5, 0x21, 0x00


	//----- nvinfo : EIATTR_KPARAM_INFO
	.align		4
.L_35:
        /*00d8*/ 	.byte	0x04, 0x17
        /*00da*/ 	.short	(.L_37 - .L_36)
.L_36:
        /*00dc*/ 	.word	0x00000000
        /*00e0*/ 	.short	0x0002
        /*00e2*/ 	.short	0x0010
        /*00e4*/ 	.byte	0x00, 0xf5, 0x21, 0x00


	//----- nvinfo : EIATTR_KPARAM_INFO
	.align		4
.L_37:
        /*00e8*/ 	.byte	0x04, 0x17
        /*00ea*/ 	.short	(.L_39 - .L_38)
.L_38:
        /*00ec*/ 	.word	0x00000000
        /*00f0*/ 	.short	0x0001
        /*00f2*/ 	.short	0x0008
        /*00f4*/ 	.byte	0x00, 0xf5, 0x21, 0x00


	//----- nvinfo : EIATTR_KPARAM_INFO
	.align		4
.L_39:
        /*00f8*/ 	.byte	0x04, 0x17
        /*00fa*/ 	.short	(.L_41 - .L_40)
.L_40:
        /*00fc*/ 	.word	0x00000000
        /*0100*/ 	.short	0x0000
        /*0102*/ 	.short	0x0000
        /*0104*/ 	.byte	0x00, 0xf5, 0x21, 0x00


	//----- nvinfo : EIATTR_SPARSE_MMA_MASK
	.align		4
.L_41:
        /*0108*/ 	.byte	0x03, 0x50
        /*010a*/ 	.short	0x0000


	//----- nvinfo : EIATTR_MAXREG_COUNT
	.align		4
        /*010c*/ 	.byte	0x03, 0x1b
        /*010e*/ 	.short	0x00ff


	//----- nvinfo : EIATTR_NUM_BARRIERS
	.align		4
        /*0110*/ 	.byte	0x02, 0x4c
        /*0112*/ 	.byte	0x01
	.zero		1


	//----- nvinfo : EIATTR_MERCURY_ISA_VERSION
	.align		4
        /*0114*/ 	.byte	0x03, 0x5f
        /*0116*/ 	.short	0x0101


	//----- nvinfo : EIATTR_VRC_CTA_INIT_COUNT
	.align		4
        /*0118*/ 	.byte	0x02, 0x4a
	.zero		1
	.zero		1


	//----- nvinfo : EIATTR_EXIT_INSTR_OFFSETS
	.align		4
        /*011c*/ 	.byte	0x04, 0x1c
        /*011e*/ 	.short	(.L_43 - .L_42)


	//   ....[0]....
.L_42:
        /*0120*/ 	.word	0x00000710


	//   ....[1]....
        /*0124*/ 	.word	0x00000790


	//----- nvinfo : EIATTR_CRS_STACK_SIZE
	.align		4
.L_43:
        /*0128*/ 	.byte	0x04, 0x1e
        /*012a*/ 	.short	(.L_45 - .L_44)
.L_44:
        /*012c*/ 	.word	0x00000000


	//----- nvinfo : EIATTR_CBANK_PARAM_SIZE
	.align		4
.L_45:
        /*0130*/ 	.byte	0x03, 0x19
        /*0132*/ 	.short	0x0068


	//----- nvinfo : EIATTR_PARAM_CBANK
	.align		4
        /*0134*/ 	.byte	0x04, 0x0a
        /*0136*/ 	.short	(.L_47 - .L_46)
	.align		4
.L_46:
        /*0138*/ 	.word	index@(.nv.constant0._Z3ubpPfPKfS1_S1_S1_S1_S1_S1_S1_jjjjffS1_)
        /*013c*/ 	.short	0x0380
        /*013e*/ 	.short	0x0068


	//----- nvinfo : EIATTR_SW_WAR
	.align		4
.L_47:
        /*0140*/ 	.byte	0x04, 0x36
        /*0142*/ 	.short	(.L_49 - .L_48)
.L_48:
        /*0144*/ 	.word	0x00000008
.L_49:


//--------------------- .nv.callgraph             --------------------------
	.section	.nv.callgraph,"",@"SHT_CUDA_CALLGRAPH"
	.align	4
	.sectionentsize	8
	.align		4
        /*0000*/ 	.word	0x00000000
	.align		4
        /*0004*/ 	.word	0xffffffff
	.align		4
        /*0008*/ 	.word	0x00000000
	.align		4
        /*000c*/ 	.word	0xfffffffe
	.align		4
        /*0010*/ 	.word	0x00000000
	.align		4
        /*0014*/ 	.word	0xfffffffd
	.align		4
        /*0018*/ 	.word	0x00000000
	.align		4
        /*001c*/ 	.word	0xfffffffc


//--------------------- .text._Z3ubpPfPKfS1_S1_S1_S1_S1_S1_S1_jjjjffS1_ --------------------------
	.section	.text._Z3ubpPfPKfS1_S1_S1_S1_S1_S1_S1_jjjjffS1_,"ax",@progbits
	.align	128
        .global         _Z3ubpPfPKfS1_S1_S1_S1_S1_S1_S1_jjjjffS1_
        .type           _Z3ubpPfPKfS1_S1_S1_S1_S1_S1_S1_jjjjffS1_,@function
        .size           _Z3ubpPfPKfS1_S1_S1_S1_S1_S1_S1_jjjjffS1_,(.L_x_10 - _Z3ubpPfPKfS1_S1_S1_S1_S1_S1_S1_jjjjffS1_)
        .other          _Z3ubpPfPKfS1_S1_S1_S1_S1_S1_S1_jjjjffS1_,@"STO_CUDA_ENTRY STV_DEFAULT"
_Z3ubpPfPKfS1_S1_S1_S1_S1_S1_S1_jjjjffS1_:
.text._Z3ubpPfPKfS1_S1_S1_S1_S1_S1_S1_jjjjffS1_:
[----:B------:R-:W-:Y:S01]  /*0000*/  LDC R1, c[0x0][0x37c] ;  /* 0x0000df00ff017b82 */ /* 0x000fe20000000800 */
[----:B------:R-:W0:Y:S07]  /*0010*/  S2R R16, SR_CTAID.X ;  /* 0x0000000000107919 */ /* 0x000e2e0000002500 */
[----:B------:R-:W1:Y:S01]  /*0020*/  LDC.64 R2, c[0x0][0x3c8] ;  /* 0x0000f200ff027b82 */ /* 0x000e620000000a00 */
[----:B------:R-:W2:Y:S01]  /*0030*/  LDCU UR4, c[0x0][0x360] ;  /* 0x00006c00ff0477ac */ /* 0x000ea20008000800 */
[----:B------:R-:W2:Y:S01]  /*0040*/  S2R R14, SR_TID.X ;  /* 0x00000000000e7919 */ /* 0x000ea20000002100 */
[----:B------:R-:W3:Y:S01]  /*0050*/  LDCU.64 UR6, c[0x0][0x358] ;  /* 0x00006b00ff0677ac */ /* 0x000ee20008000a00 */
[----:B------:R-:W4:Y:S04]  /*0060*/  S2R R0, SR_CTAID.Y ;  /* 0x0000000000007919 */ /* 0x000f280000002600 */
[----:B------:R-:W4:Y:S01]  /*0070*/  LDC.64 R18, c[0x0][0x390] ;  /* 0x0000e400ff127b82 */ /* 0x000f220000000a00 */
[----:B------:R-:W3:Y:S07]  /*0080*/  S2R R15, SR_CTAID.Z ;  /* 0x00000000000f7919 */ /* 0x000eee0000002700 */
[----:B------:R-:W3:Y:S08]  /*0090*/  LDC.64 R8, c[0x0][0x3a8] ;  /* 0x0000ea00ff087b82 */ /* 0x000ef00000000a00 */
[----:B------:R-:W3:Y:S01]  /*00a0*/  LDC.64 R10, c[0x0][0x388] ;  /* 0x0000e200ff0a7b82 */ /* 0x000ee20000000a00 */
[----:B-1----:R-:W-:-:S02]  /*00b0*/  IADD3 R17, PT, PT, R2, -0x1, RZ ;  /* 0xffffffff02117810 */ /* 0x002fc40007ffe0ff */
[----:B0-----:R-:W-:-:S05]  /*00c0*/  SHF.R.U32.HI R3, RZ, R3, R16 ;  /* 0x00000003ff037219 */ /* 0x001fca0000011610 */
[----:B------:R-:W0:Y:S01]  /*00d0*/  LDC.64 R12, c[0x0][0x3a0] ;  /* 0x0000e800ff0c7b82 */ /* 0x000e220000000a00 */
[----:B------:R-:W-:Y:S01]  /*00e0*/  LOP3.LUT R17, R17, R16, RZ, 0xc0, !PT ;  /* 0x0000001011117212 */ /* 0x000fe200078ec0ff */
[----:B--2---:R-:W-:Y:S02]  /*00f0*/  IMAD R21, R3, UR4, R14 ;  /* 0x0000000403157c24 */ /* 0x004fe4000f8e020e */
[----:B----4-:R-:W-:-:S04]  /*0100*/  IMAD.WIDE.U32 R18, R0, 0x4, R18 ;  /* 0x0000000400127825 */ /* 0x010fc800078e0012 */
[----:B------:R-:W1:Y:S01]  /*0110*/  LDC.64 R6, c[0x0][0x398] ;  /* 0x0000e600ff067b82 */ /* 0x000e620000000a00 */
[----:B---3--:R-:W-:Y:S01]  /*0120*/  IMAD.WIDE R8, R21, 0x4, R8 ;  /* 0x0000000415087825 */ /* 0x008fe200078e0208 */
[----:B------:R-:W2:Y:S06]  /*0130*/  LDG.E R18, desc[UR6][R18.64] ;  /* 0x0000000612127981 */ /* 0x000eac000c1e1900 */
[----:B------:R-:W3:Y:S01]  /*0140*/  LDC.64 R4, c[0x0][0x3b0] ;  /* 0x0000ec00ff047b82 */ /* 0x000ee20000000a00 */
[----:B------:R-:W-:Y:S01]  /*0150*/  IMAD.WIDE.U32 R10, R17, 0x4, R10 ;  /* 0x00000004110a7825 */ /* 0x000fe200078e000a */
[----:B------:R-:W2:Y:S05]  /*0160*/  LDG.E R9, desc[UR6][R8.64] ;  /* 0x0000000608097981 */ /* 0x000eaa000c1e1900 */
[----:B------:R4:W2:Y:S01]  /*0170*/  LDG.E R10, desc[UR6][R10.64] ;  /* 0x000000060a0a7981 */ /* 0x0008a2000c1e1900 */
[----:B0-----:R-:W-:-:S06]  /*0180*/  IMAD.WIDE R12, R21, 0x4, R12 ;  /* 0x00000004150c7825 */ /* 0x001fcc00078e020c */
[----:B------:R-:W2:Y:S01]  /*0190*/  LDG.E R13, desc[UR6][R12.64] ;  /* 0x000000060c0d7981 */ /* 0x000ea2000c1e1900 */
[----:B-1----:R-:W-:-:S06]  /*01a0*/  IMAD.WIDE.U32 R6, R15, 0x4, R6 ;  /* 0x000000040f067825 */ /* 0x002fcc00078e0006 */
[----:B------:R-:W2:Y:S01]  /*01b0*/  LDG.E R6, desc[UR6][R6.64] ;  /* 0x0000000606067981 */ /* 0x000ea2000c1e1900 */
[----:B---3--:R-:W-:Y:S02]  /*01c0*/  IMAD.WIDE R22, R21, 0x4, R4 ;  /* 0x0000000415167825 */ /* 0x008fe400078e0204 */
[----:B------:R-:W0:Y:S04]  /*01d0*/  LDC.64 R20, c[0x0][0x3b8] ;  /* 0x0000ee00ff147b82 */ /* 0x000e280000000a00 */
[----:B------:R-:W3:Y:S04]  /*01e0*/  LDG.E R23, desc[UR6][R22.64] ;  /* 0x0000000616177981 */ /* 0x000ee8000c1e1900 */
[----:B------:R-:W1:Y:S01]  /*01f0*/  LDC.64 R4, c[0x0][0x3c0] ;  /* 0x0000f000ff047b82 */ /* 0x000e620000000a00 */
[----:B0-----:R-:W-:-:S06]  /*0200*/  IMAD.WIDE.U32 R20, R3, 0x4, R20 ;  /* 0x0000000403147825 */ /* 0x001fcc00078e0014 */
[----:B------:R0:W5:Y:S01]  /*0210*/  LDG.E R21, desc[UR6][R20.64] ;  /* 0x0000000614157981 */ /* 0x000162000c1e1900 */
[----:B-1----:R-:W-:-:S06]  /*0220*/  IMAD.WIDE.U32 R4, R3, 0x4, R4 ;  /* 0x0000000403047825 */ /* 0x002fcc00078e0004 */
[----:B------:R0:W5:Y:S01]  /*0230*/  LDG.E R5, desc[UR6][R4.64] ;  /* 0x0000000604057981 */ /* 0x000162000c1e1900 */
[----:B----4-:R-:W1:Y:S01]  /*0240*/  LDC R11, c[0x0][0x374] ;  /* 0x0000dd00ff0b7b82 */ /* 0x010e620000000800 */
[----:B------:R-:W-:Y:S01]  /*0250*/  BSSY.RECONVERGENT B0, `(.L_x_0) ;  /* 0x0000017000007945 */ /* 0x000fe20003800200 */
[----:B-1----:R-:W-:-:S04]  /*0260*/  IMAD R0, R15, R11, R0 ;  /* 0x0000000b0f007224 */ /* 0x002fc800078e0200 */
[----:B------:R-:W-:Y:S02]  /*0270*/  IMAD R2, R0, R2, R17 ;  /* 0x0000000200027224 */ /* 0x000fe400078e0211 */
[----:B--2---:R-:W-:-:S04]  /*0280*/  FADD R9, R18, -R9 ;  /* 0x8000000912097221 */ /* 0x004fc80000000000 */
[----:B------:R-:W-:Y:S01]  /*0290*/  FMUL R8, R9, R9 ;  /* 0x0000000909087220 */ /* 0x000fe20000400000 */
[----:B------:R-:W-:-:S04]  /*02a0*/  FADD R13, R10, -R13 ;  /* 0x8000000d0a0d7221 */ /* 0x000fc80000000000 */
[----:B------:R-:W-:Y:S01]  /*02b0*/  FFMA R8, R13, R13, R8 ;  /* 0x0000000d0d087223 */ /* 0x000fe20000000008 */
[----:B---3--:R-:W-:-:S04]  /*02c0*/  FADD R7, R6, -R23 ;  /* 0x8000001706077221 */ /* 0x008fc80000000000 */
[----:B------:R-:W-:-:S05]  /*02d0*/  FFMA R8, R7, R7, R8 ;  /* 0x0000000707087223 */ /* 0x000fca0000000008 */
[----:B------:R-:W-:Y:S01]  /*02e0*/  IADD3 R6, PT, PT, R8, -0xd000000, RZ ;  /* 0xf300000008067810 */ /* 0x000fe20007ffe0ff */
[----:B------:R0:W1:Y:S03]  /*02f0*/  MUFU.RSQ R9, R8 ;  /* 0x0000000800097308 */ /* 0x0000660000001400 */
[----:B------:R-:W-:Y:S02]  /*0300*/  ISETP.GT.U32.AND P0, PT, R6, 0x727fffff, PT ;  /* 0x727fffff0600780c */ /* 0x000fe40003f04070 */
[----:B------:R-:W-:-:S11]  /*0310*/  MOV R7, UR4 ;  /* 0x0000000400077c02 */ /* 0x000fd60008000f00 */
[----:B0-----:R-:W-:Y:S05]  /*0320*/  @!P0 BRA `(.L_x_1) ;  /* 0x0000000000148947 */ /* 0x001fea0003800000 */
[----:B------:R-:W-:Y:S02]  /*0330*/  MOV R0, R8 ;  /* 0x0000000800007202 */ /* 0x000fe40000000f00 */
[----:B------:R-:W-:-:S07]  /*0340*/  MOV R13, 0x360 ;  /* 0x00000360000d7802 */ /* 0x000fce0000000f00 */
[----:B-1---5:R-:W-:Y:S05]  /*0350*/  CALL.REL.NOINC `($__internal_0_$__cuda_sm20_sqrt_rn_f32_slowpath) ;  /* 0x0000000400107944 */ /* 0x022fea0003c00000 */
[----:B------:R-:W-:Y:S01]  /*0360*/  MOV R4, R6 ;  /* 0x0000000600047202 */ /* 0x000fe20000000f00 */
[----:B------:R-:W-:Y:S06]  /*0370*/  BRA `(.L_x_2) ;  /* 0x0000000000107947 */ /* 0x000fec0003800000 */
.L_x_1:
[----:B-1----:R-:W-:Y:S01]  /*0380*/  FMUL.FTZ R11, R8, R9 ;  /* 0x00000009080b7220 */ /* 0x002fe20000410000 */
[----:B------:R-:W-:-:S03]  /*0390*/  FMUL.FTZ R9, R9, 0.5 ;  /* 0x3f00000009097820 */ /* 0x000fc60000410000 */
[----:B------:R-:W-:-:S04]  /*03a0*/  FFMA R4, -R11, R11, R8 ;  /* 0x0000000b0b047223 */ /* 0x000fc80000000108 */
[----:B------:R-:W-:-:S07]  /*03b0*/  FFMA R4, R4, R9, R11 ;  /* 0x0000000904047223 */ /* 0x000fce000000000b */
.L_x_2:
[----:B------:R-:W-:Y:S05]  /*03c0*/  BSYNC.RECONVERGENT B0 ;  /* 0x0000000000007941 */ /* 0x000fea0003800200 */
.L_x_0:
[----:B-----5:R-:W-:Y:S01]  /*03d0*/  FADD R5, R18, -R5 ;  /* 0x8000000512057221 */ /* 0x020fe20000000000 */
[----:B------:R-:W-:-:S03]  /*03e0*/  FADD R21, R10, -R21 ;  /* 0x800000150a157221 */ /* 0x000fc60000000000 */
[----:B------:R-:W-:-:S04]  /*03f0*/  FMUL R0, R5, R5 ;  /* 0x0000000505007220 */ /* 0x000fc80000400000 */
[----:B------:R-:W-:-:S04]  /*0400*/  FFMA R0, R21, R21, R0 ;  /* 0x0000001515007223 */ /* 0x000fc80000000000 */
[----:B------:R0:W1:Y:S01]  /*0410*/  MUFU.RSQ R5, R0 ;  /* 0x0000000000057308 */ /* 0x0000620000001400 */
[----:B------:R-:W-:-:S04]  /*0420*/  IADD3 R6, PT, PT, R0, -0xd000000, RZ ;  /* 0xf300000000067810 */ /* 0x000fc80007ffe0ff */
[----:B------:R-:W-:-:S13]  /*0430*/  ISETP.GT.U32.AND P0, PT, R6, 0x727fffff, PT ;  /* 0x727fffff0600780c */ /* 0x000fda0003f04070 */
[----:B01----:R-:W-:Y:S05]  /*0440*/  @!P0 BRA `(.L_x_3) ;  /* 0x0000000000188947 */ /* 0x003fea0003800000 */
[----:B------:R-:W-:Y:S01]  /*0450*/  BSSY.RECONVERGENT B0, `(.L_x_4) ;  /* 0x0000003000007945 */ /* 0x000fe20003800200 */
[----:B------:R-:W-:-:S07]  /*0460*/  MOV R13, 0x480 ;  /* 0x00000480000d7802 */ /* 0x000fce0000000f00 */
[----:B------:R-:W-:Y:S05]  /*0470*/  CALL.REL.NOINC `($__internal_0_$__cuda_sm20_sqrt_rn_f32_slowpath) ;  /* 0x0000000000c87944 */ /* 0x000fea0003c00000 */
[----:B------:R-:W-:Y:S05]  /*0480*/  BSYNC.RECONVERGENT B0 ;  /* 0x0000000000007941 */ /* 0x000fea0003800200 */
.L_x_4:
[----:B------:R-:W-:Y:S01]  /*0490*/  MOV R5, R6 ;  /* 0x0000000600057202 */ /* 0x000fe20000000f00 */
[----:B------:R-:W-:Y:S06]  /*04a0*/  BRA `(.L_x_5) ;  /* 0x0000000000107947 */ /* 0x000fec0003800000 */
.L_x_3:
[----:B------:R-:W-:Y:S01]  /*04b0*/  FMUL.FTZ R9, R0, R5 ;  /* 0x0000000500097220 */ /* 0x000fe20000410000 */
[----:B------:R-:W-:-:S03]  /*04c0*/  FMUL.FTZ R5, R5, 0.5 ;  /* 0x3f00000005057820 */ /* 0x000fc60000410000 */
[----:B------:R-:W-:-:S04]  /*04d0*/  FFMA R0, -R9, R9, R0 ;  /* 0x0000000909007223 */ /* 0x000fc80000000100 */
[----:B------:R-:W-:-:S07]  /*04e0*/  FFMA R5, R0, R5, R9 ;  /* 0x0000000500057223 */ /* 0x000fce0000000009 */
.L_x_5:
[----:B------:R-:W0:Y:S01]  /*04f0*/  LDCU.64 UR4, c[0x0][0x3d8] ;  /* 0x00007b00ff0477ac */ /* 0x000e220008000a00 */
[----:B------:R-:W-:Y:S01]  /*0500*/  FADD R4, R5, R4 ;  /* 0x0000000405047221 */ /* 0x000fe20000000000 */
[----:B------:R-:W1:Y:S03]  /*0510*/  LDC R9, c[0x0][0x3d4] ;  /* 0x0000f500ff097b82 */ /* 0x000e660000000800 */
[----:B0-----:R-:W-:-:S05]  /*0520*/  FMUL R0, R4, UR5 ;  /* 0x0000000504007c20 */ /* 0x001fca0008400000 */
[----:B------:R-:W0:Y:S01]  /*0530*/  LDC.64 R4, c[0x0][0x3e0] ;  /* 0x0000f800ff047b82 */ /* 0x000e220000000a00 */
[----:B------:R-:W2:Y:S02]  /*0540*/  FRND R0, R0 ;  /* 0x0000000000007307 */ /* 0x000ea40000201000 */
[----:B--2---:R-:W-:-:S06]  /*0550*/  FADD R6, R0, -UR4 ;  /* 0x8000000400067e21 */ /* 0x004fcc0008000000 */
[----:B------:R-:W2:Y:S02]  /*0560*/  F2I.FLOOR.NTZ R6, R6 ;  /* 0x0000000600067305 */ /* 0x000ea40000207100 */
[----:B--2---:R-:W-:-:S04]  /*0570*/  VIMNMX R8, PT, PT, RZ, R6, !PT ;  /* 0x00000006ff087248 */ /* 0x004fc80007fe0100 */
[----:B-1----:R-:W-:-:S05]  /*0580*/  VIADDMNMX.U32 R8, R9, 0xffffffff, R8, PT ;  /* 0xffffffff09087846 */ /* 0x002fca0003800008 */
[----:B------:R-:W-:-:S04]  /*0590*/  IMAD R8, R3, R9, R8 ;  /* 0x0000000903087224 */ /* 0x000fc800078e0208 */
[----:B------:R-:W-:-:S04]  /*05a0*/  IMAD R3, R7, R8, R14 ;  /* 0x0000000807037224 */ /* 0x000fc800078e020e */
[----:B0-----:R-:W-:-:S06]  /*05b0*/  IMAD.WIDE R4, R3, 0x4, R4 ;  /* 0x0000000403047825 */ /* 0x001fcc00078e0204 */
[----:B------:R-:W2:Y:S01]  /*05c0*/  LDG.E R4, desc[UR6][R4.64] ;  /* 0x0000000604047981 */ /* 0x000ea2000c1e1900 */
[----:B------:R-:W0:Y:S01]  /*05d0*/  S2UR UR5, SR_CgaCtaId ;  /* 0x00000000000579c3 */ /* 0x000e220000008800 */
[----:B------:R-:W-:Y:S01]  /*05e0*/  UMOV UR4, 0x400 ;  /* 0x0000040000047882 */ /* 0x000fe20000000000 */
[----:B------:R-:W-:Y:S02]  /*05f0*/  ISETP.GE.U32.AND P1, PT, R7, 0x2, PT ;  /* 0x000000020700780c */ /* 0x000fe40003f26070 */
[----:B------:R-:W-:Y:S01]  /*0600*/  ISETP.NE.AND P0, PT, R14, RZ, PT ;  /* 0x000000ff0e00720c */ /* 0x000fe20003f05270 */
[----:B0-----:R-:W-:-:S06]  /*0610*/  ULEA UR4, UR5, UR4, 0x18 ;  /* 0x0000000405047291 */ /* 0x001fcc000f8ec0ff */
[----:B------:R-:W-:-:S05]  /*0620*/  LEA R3, R14, UR4, 0x2 ;  /* 0x000000040e037c11 */ /* 0x000fca000f8e10ff */
[----:B--2---:R0:W-:Y:S01]  /*0630*/  STS [R3], R4 ;  /* 0x0000000403007388 */ /* 0x0041e20000000800 */
[----:B------:R-:W-:Y:S06]  /*0640*/  BAR.SYNC.DEFER_BLOCKING 0x0 ;  /* 0x0000000000007b1d */ /* 0x000fec0000010000 */
[----:B------:R-:W-:Y:S05]  /*0650*/  @!P1 BRA `(.L_x_6) ;  /* 0x00000000002c9947 */ /* 0x000fea0003800000 */
.L_x_7:
[----:B------:R-:W-:-:S04]  /*0660*/  SHF.R.U32.HI R6, RZ, 0x1, R7 ;  /* 0x00000001ff067819 */ /* 0x000fc80000011607 */
[----:B------:R-:W-:-:S13]  /*0670*/  ISETP.GE.U32.AND P1, PT, R14, R6, PT ;  /* 0x000000060e00720c */ /* 0x000fda0003f26070 */
[----:B------:R-:W-:Y:S01]  /*0680*/  @!P1 LEA R0, R6, R3, 0x2 ;  /* 0x0000000306009211 */ /* 0x000fe200078e10ff */
[----:B------:R-:W-:Y:S05]  /*0690*/  @!P1 LDS R5, [R3] ;  /* 0x0000000003059984 */ /* 0x000fea0000000800 */
[----:B------:R-:W0:Y:S02]  /*06a0*/  @!P1 LDS R0, [R0] ;  /* 0x0000000000009984 */ /* 0x000e240000000800 */
[----:B0-----:R-:W-:-:S05]  /*06b0*/  @!P1 FADD R4, R0, R5 ;  /* 0x0000000500049221 */ /* 0x001fca0000000000 */
[----:B------:R1:W-:Y:S01]  /*06c0*/  @!P1 STS [R3], R4 ;  /* 0x0000000403009388 */ /* 0x0003e20000000800 */
[----:B------:R-:W-:Y:S01]  /*06d0*/  BAR.SYNC.DEFER_BLOCKING 0x0 ;  /* 0x0000000000007b1d */ /* 0x000fe20000010000 */
[----:B------:R-:W-:Y:S02]  /*06e0*/  ISETP.GT.U32.AND P1, PT, R7, 0x3, PT ;  /* 0x000000030700780c */ /* 0x000fe40003f24070 */
[----:B------:R-:W-:-:S11]  /*06f0*/  MOV R7, R6 ;  /* 0x0000000600077202 */ /* 0x000fd60000000f00 */
[----:B-1----:R-:W-:Y:S05]  /*0700*/  @P1 BRA `(.L_x_7) ;  /* 0xfffffffc00d41947 */ /* 0x002fea000383ffff */
.L_x_6:
[----:B------:R-:W-:Y:S05]  /*0710*/  @P0 EXIT ;  /* 0x000000000000094d */ /* 0x000fea0003800000 */
[----:B------:R-:W1:Y:S01]  /*0720*/  S2UR UR5, SR_CgaCtaId ;  /* 0x00000000000579c3 */ /* 0x000e620000008800 */
[----:B------:R-:W-:-:S07]  /*0730*/  UMOV UR4, 0x400 ;  /* 0x0000040000047882 */ /* 0x000fce0000000000 */
[----:B0-----:R-:W0:Y:S01]  /*0740*/  LDC.64 R4, c[0x0][0x380] ;  /* 0x0000e000ff047b82 */ /* 0x001e220000000a00 */
[----:B-1----:R-:W-:Y:S01]  /*0750*/  ULEA UR4, UR5, UR4, 0x18 ;  /* 0x0000000405047291 */ /* 0x002fe2000f8ec0ff */
[----:B0-----:R-:W-:-:S08]  /*0760*/  IMAD.WIDE R2, R2, 0x4, R4 ;  /* 0x0000000402027825 */ /* 0x001fd000078e0204 */
[----:B------:R-:W0:Y:S04]  /*0770*/  LDS R7, [UR4] ;  /* 0x00000004ff077984 */ /* 0x000e280008000800 */
[----:B0-----:R-:W-:Y:S01]  /*0780*/  REDG.E.ADD.F32.FTZ.RN.STRONG.GPU desc[UR6][R2.64], R7 ;  /* 0x00000007020079a6 */ /* 0x001fe2000c12f306 */
[----:B------:R-:W-:Y:S05]  /*0790*/  EXIT ;  /* 0x000000000000794d */ /* 0x000fea0003800000 */
        .weak           $__internal_0_$__cuda_sm20_sqrt_rn_f32_slowpath
        .type           $__internal_0_$__cuda_sm20_sqrt_rn_f32_slowpath,@function
        .size           $__internal_0_$__cuda_sm20_sqrt_rn_f32_slowpath,(.L_x_10 - $__internal_0_$__cuda_sm20_sqrt_rn_f32_slowpath)
$__internal_0_$__cuda_sm20_sqrt_rn_f32_slowpath:
[----:B------:R-:W-:-:S13]  /*07a0*/  LOP3.LUT P0, RZ, R0, 0x7fffffff, RZ, 0xc0, !PT ;  /* 0x7fffffff00ff7812 */ /* 0x000fda000780c0ff */
[----:B------:R-:W-:Y:S01]  /*07b0*/  @!P0 MOV R6, R0 ;  /* 0x0000000000068202 */ /* 0x000fe20000000f00 */
[----:B------:R-:W-:Y:S06]  /*07c0*/  @!P0 BRA `(.L_x_8) ;  /* 0x0000000000408947 */ /* 0x000fec0003800000 */
[----:B------:R-:W-:-:S13]  /*07d0*/  FSETP.GEU.FTZ.AND P0, PT, R0, RZ, PT ;  /* 0x000000ff0000720b */ /* 0x000fda0003f1e000 */
[----:B------:R-:W-:Y:S01]  /*07e0*/  @!P0 MOV R6, 0x7fffffff ;  /* 0x7fffffff00068802 */ /* 0x000fe20000000f00 */
[----:B------:R-:W-:Y:S06]  /*07f0*/  @!P0 BRA `(.L_x_8) ;  /* 0x0000000000348947 */ /* 0x000fec0003800000 */
[----:B------:R-:W-:-:S13]  /*0800*/  FSETP.GTU.FTZ.AND P0, PT, |R0|, +INF , PT ;  /* 0x7f8000000000780b */ /* 0x000fda0003f1c200 */
[----:B------:R-:W-:Y:S01]  /*0810*/  @P0 FADD.FTZ R6, R0, 1 ;  /* 0x3f80000000060421 */ /* 0x000fe20000010000 */
[----:B------:R-:W-:Y:S06]  /*0820*/  @P0 BRA `(.L_x_8) ;  /* 0x0000000000280947 */ /* 0x000fec0003800000 */
[----:B------:R-:W-:-:S13]  /*0830*/  FSETP.NEU.FTZ.AND P0, PT, |R0|, +INF , PT ;  /* 0x7f8000000000780b */ /* 0x000fda0003f1d200 */
[----:B------:R-:W-:-:S04]  /*0840*/  @P0 FFMA R8, R0, 1.84467440737095516160e+19, RZ ;  /* 0x5f80000000080823 */ /* 0x000fc800000000ff */
[----:B------:R-:W0:Y:S02]  /*0850*/  @P0 MUFU.RSQ R9, R8 ;  /* 0x0000000800090308 */ /* 0x000e240000001400 */
[----:B0-----:R-:W-:Y:S01]  /*0860*/  @P0 FMUL.FTZ R11, R8, R9 ;  /* 0x00000009080b0220 */ /* 0x001fe20000410000 */
[----:B------:R-:W-:-:S03]  /*0870*/  @P0 FMUL.FTZ R9, R9, 0.5 ;  /* 0x3f00000009090820 */ /* 0x000fc60000410000 */
[----:B------:R-:W-:-:S04]  /*0880*/  @P0 FADD.FTZ R6, -R11, -RZ ;  /* 0x800000ff0b060221 */ /* 0x000fc80000010100 */
[----:B------:R-:W-:Y:S01]  /*0890*/  @P0 FFMA R12, R11, R6, R8 ;  /* 0x000000060b0c0223 */ /* 0x000fe20000000008 */
[----:B------:R-:W-:-:S03]  /*08a0*/  @!P0 MOV R6, R0 ;  /* 0x0000000000068202 */ /* 0x000fc60000000f00 */
[----:B------:R-:W-:-:S04]  /*08b0*/  @P0 FFMA R9, R12, R9, R11 ;  /* 0x000000090c090223 */ /* 0x000fc8000000000b */
[----:B------:R-:W-:-:S07]  /*08c0*/  @P0 FMUL.FTZ R6, R9, 2.3283064365386962891e-10 ;  /* 0x2f80000009060820 */ /* 0x000fce0000410000 */
.L_x_8:
[----:B------:R-:W-:Y:S01]  /*08d0*/  HFMA2 R9, -RZ, RZ, 0, 0 ;  /* 0x00000000ff097431 */ /* 0x000fe200000001ff */
[----:B------:R-:W-:-:S04]  /*08e0*/  MOV R8, R13 ;  /* 0x0000000d00087202 */ /* 0x000fc80000000f00 */
[----:B------:R-:W-:Y:S05]  /*08f0*/  RET.REL.NODEC R8 `(_Z3ubpPfPKfS1_S1_S1_S1_S1_S1_S1_jjjjffS1_) ;  /* 0xfffffff408c07950 */ /* 0x000fea0003c3ffff */
.L_x_9:
[----:B------:R-:W-:-:S00]  /*0900*/  BRA `(.L_x_9) ;  /* 0xfffffffc00fc7947 */ /* 0x000fc0000383ffff */
[----:B------:R-:W-:-:S00]  /*0910*/  NOP ;  /* 0x0000000000007918 */ /* 0x000fc00000000000 */
        /* <DEDUP_REMOVED lines=14> */
.L_x_10:


//--------------------- .nv.shared._Z3ubpPfPKfS1_S1_S1_S1_S1_S1_S1_jjjjffS1_ --------------------------
	.section	.nv.shared._Z3ubpPfPKfS1_S1_S1_S1_S1_S1_S1_jjjjffS1_,"aw",@nobits
	.sectionflags	@""
	.align	4
.nv.shared._Z3ubpPfPKfS1_S1_S1_S1_S1_S1_S1_jjjjffS1_:
	.zero		3072


//--------------------- .nv.shared.reserved.0     --------------------------
	.section	.nv.shared.reserved.0,"aw",@nobits
	.weak		__nv_reservedSMEM_offset_0_alias
	.size		__nv_reservedSMEM_offset_0_alias, 0, 64
	.other		__nv_reservedSMEM_offset_0_alias,@"STO_CUDA_RESERVED_SHARED STV_DEFAULT"
__nv_reservedSMEM_offset_0_alias:
	.zero		0
	.zero		64


//--------------------- .nv.constant0._Z3ubpPfPKfS1_S1_S1_S1_S1_S1_S1_jjjjffS1_ --------------------------
	.section	.nv.constant0._Z3ubpPfPKfS1_S1_S1_S1_S1_S1_S1_jjjjffS1_,"a",@progbits
	.sectionflags	@""
	.align	4
.nv.constant0._Z3ubpPfPKfS1_S1_S1_S1_S1_S1_S1_jjjjffS1_:
	.zero		1000


//--------------------- SYMBOLS --------------------------

	.type		.nv.reservedSmem.offset0,@object
	.size		.nv.reservedSmem.offset0,0x4
	.type		.nv.reservedSmem.cap,@object
	.size		.nv.reservedSmem.cap,0x4
